	.headerflags	@"EF_CUDA_TEXMODE_UNIFIED EF_CUDA_64BIT_ADDRESS EF_CUDA_ACCELERATORS EF_CUDA_SM90 EF_CUDA_VIRTUAL_SM(EF_CUDA_SM90)"
	.elftype	@"ET_EXEC"


//--------------------- .nv.info                  --------------------------
	.section	.nv.info,"",@"SHT_CUDA_INFO"
	.align	4


	//----- nvinfo : EIATTR_REGCOUNT
	.align		4
        /*0000*/ 	.byte	0x04, 0x2f
        /*0002*/ 	.short	(.L_3 - .L_2)
	.align		4
.L_2:
        /*0004*/ 	.word	index@(triton_poi_fused__native_batch_norm_legit_no_training_relu_27)
        /*0008*/ 	.word	0x00000011


	//----- nvinfo : EIATTR_MIN_STACK_SIZE
	.align		4
.L_3:
        /*000c*/ 	.byte	0x04, 0x12
        /*000e*/ 	.short	(.L_5 - .L_4)
	.align		4
.L_4:
        /*0010*/ 	.word	index@(triton_poi_fused__native_batch_norm_legit_no_training_relu_27)
        /*0014*/ 	.word	0x00000000


	//----- nvinfo : EIATTR_FRAME_SIZE
	.align		4
.L_5:
        /*0018*/ 	.byte	0x04, 0x11
        /*001a*/ 	.short	(.L_7 - .L_6)
	.align		4
.L_6:
        /*001c*/ 	.word	index@(triton_poi_fused__native_batch_norm_legit_no_training_relu_27)
        /*0020*/ 	.word	0x00000000


	//----- nvinfo : EIATTR_MIN_STACK_SIZE
	.align		4
.L_7:
        /*0024*/ 	.byte	0x04, 0x12
        /*0026*/ 	.short	(.L_9 - .L_8)
	.align		4
.L_8:
        /*0028*/ 	.word	index@(triton_poi_fused__native_batch_norm_legit_no_training_relu_27)
        /*002c*/ 	.word	0x00000000
.L_9:


//--------------------- .nv.info.triton_poi_fused__native_batch_norm_legit_no_training_relu_27 --------------------------
	.section	.nv.info.triton_poi_fused__native_batch_norm_legit_no_training_relu_27,"",@"SHT_CUDA_INFO"
	.sectionflags	@""
	.align	4


	//----- nvinfo : EIATTR_CUDA_API_VERSION
	.align		4
        /*0000*/ 	.byte	0x04, 0x37
        /*0002*/ 	.short	(.L_11 - .L_10)
.L_10:
        /*0004*/ 	.word	0x0000007c


	//----- nvinfo : EIATTR_KPARAM_INFO
	.align		4
.L_11:
        /*0008*/ 	.byte	0x04, 0x17
        /*000a*/ 	.short	(.L_13 - .L_12)
.L_12:
        /*000c*/ 	.word	0x00000000
        /*0010*/ 	.short	0x0006
        /*0012*/ 	.short	0x0030
        /*0014*/ 	.byte	0x00, 0xf0, 0x11, 0x00


	//----- nvinfo : EIATTR_KPARAM_INFO
	.align		4
.L_13:
        /*0018*/ 	.byte	0x04, 0x17
        /*001a*/ 	.short	(.L_15 - .L_14)
.L_14:
        /*001c*/ 	.word	0x00000000
        /*0020*/ 	.short	0x0005
        /*0022*/ 	.short	0x0028
        /*0024*/ 	.byte	0x00, 0xf4, 0x21, 0x00


	//----- nvinfo : EIATTR_KPARAM_INFO
	.align		4
.L_15:
        /*0028*/ 	.byte	0x04, 0x17
        /*002a*/ 	.short	(.L_17 - .L_16)
.L_16:
        /*002c*/ 	.word	0x00000000
        /*0030*/ 	.short	0x0004
        /*0032*/ 	.short	0x0020
        /*0034*/ 	.byte	0x00, 0xf4, 0x21, 0x00


	//----- nvinfo : EIATTR_KPARAM_INFO
	.align		4
.L_17:
        /*0038*/ 	.byte	0x04, 0x17
        /*003a*/ 	.short	(.L_19 - .L_18)
.L_18:
        /*003c*/ 	.word	0x00000000
        /*0040*/ 	.short	0x0003
        /*0042*/ 	.short	0x0018
        /*0044*/ 	.byte	0x00, 0xf4, 0x21, 0x00


	//----- nvinfo : EIATTR_KPARAM_INFO
	.align		4
.L_19:
        /*0048*/ 	.byte	0x04, 0x17
        /*004a*/ 	.short	(.L_21 - .L_20)
.L_20:
        /*004c*/ 	.word	0x00000000
        /*0050*/ 	.short	0x0002
        /*0052*/ 	.short	0x0010
        /*0054*/ 	.byte	0x00, 0xf4, 0x21, 0x00


	//----- nvinfo : EIATTR_KPARAM_INFO
	.align		4
.L_21:
        /*0058*/ 	.byte	0x04, 0x17
        /*005a*/ 	.short	(.L_23 - .L_22)
.L_22:
        /*005c*/ 	.word	0x00000000
        /*0060*/ 	.short	0x0001
        /*0062*/ 	.short	0x0008
        /*0064*/ 	.byte	0x00, 0xf4, 0x21, 0x00


	//----- nvinfo : EIATTR_KPARAM_INFO
	.align		4
.L_23:
        /*0068*/ 	.byte	0x04, 0x17
        /*006a*/ 	.short	(.L_25 - .L_24)
.L_24:
        /*006c*/ 	.word	0x00000000
        /*0070*/ 	.short	0x0000
        /*0072*/ 	.short	0x0000
        /*0074*/ 	.byte	0x00, 0xf4, 0x21, 0x00


	//----- nvinfo : EIATTR_SPARSE_MMA_MASK
	.align		4
.L_25:
        /*0078*/ 	.byte	0x03, 0x50
        /*007a*/ 	.short	0x0000


	//----- nvinfo : EIATTR_MAXREG_COUNT
	.align		4
        /*007c*/ 	.byte	0x03, 0x1b
        /*007e*/ 	.short	0x00ff


	//----- nvinfo : EIATTR_EXIT_INSTR_OFFSETS
	.align		4
        /*0080*/ 	.byte	0x04, 0x1c
        /*0082*/ 	.short	(.L_27 - .L_26)


	//   ....[0]....
.L_26:
        /*0084*/ 	.word	0x00000360


	//----- nvinfo : EIATTR_REQNTID
	.align		4
.L_27:
        /*0088*/ 	.byte	0x04, 0x10
        /*008a*/ 	.short	(.L_29 - .L_28)
.L_28:
        /*008c*/ 	.word	0x00000100
        /*0090*/ 	.word	0x00000001
        /*0094*/ 	.word	0x00000001


	//----- nvinfo : EIATTR_CBANK_PARAM_SIZE
	.align		4
.L_29:
        /*0098*/ 	.byte	0x03, 0x19
        /*009a*/ 	.short	0x0034


	//----- nvinfo : EIATTR_PARAM_CBANK
	.align		4
        /*009c*/ 	.byte	0x04, 0x0a
        /*009e*/ 	.short	(.L_31 - .L_30)
	.align		4
.L_30:
        /*00a0*/ 	.word	index@(.nv.constant0.triton_poi_fused__native_batch_norm_legit_no_training_relu_27)
        /*00a4*/ 	.short	0x0210
        /*00a6*/ 	.short	0x0034


	//----- nvinfo : EIATTR_SW_WAR
	.align		4
.L_31:
        /*00a8*/ 	.byte	0x04, 0x36
        /*00aa*/ 	.short	(.L_33 - .L_32)
.L_32:
        /*00ac*/ 	.word	0x00000008
.L_33:


//--------------------- .nv.callgraph             --------------------------
	.section	.nv.callgraph,"",@"SHT_CUDA_CALLGRAPH"
	.align	4
	.sectionentsize	8
	.align		4
        /*0000*/ 	.word	0x00000000
	.align		4
        /*0004*/ 	.word	0xffffffff
	.align		4
        /*0008*/ 	.word	0x00000000
	.align		4
        /*000c*/ 	.word	0xfffffffe
	.align		4
        /*0010*/ 	.word	0x00000000
	.align		4
        /*0014*/ 	.word	0xfffffffd
	.align		4
        /*0018*/ 	.word	0x00000000
	.align		4
        /*001c*/ 	.word	0xfffffffc


//--------------------- .nv.constant4             --------------------------
	.section	.nv.constant4,"a",@progbits
	.align	8
	.align		8
.nv.constant4:
        /*0000*/ 	.dword	_$_str
	.align		8
        /*0008*/ 	.dword	_$_str_$_2


//--------------------- .text.triton_poi_fused__native_batch_norm_legit_no_training_relu_27 --------------------------
	.section	.text.triton_poi_fused__native_batch_norm_legit_no_training_relu_27,"ax",@progbits
	.align	128
        .global         triton_poi_fused__native_batch_norm_legit_no_training_relu_27
        .type           triton_poi_fused__native_batch_norm_legit_no_training_relu_27,@function
        .size           triton_poi_fused__native_batch_norm_legit_no_training_relu_27,(.L_x_1 - triton_poi_fused__native_batch_norm_legit_no_training_relu_27)
        .other          triton_poi_fused__native_batch_norm_legit_no_training_relu_27,@"STO_CUDA_ENTRY STV_DEFAULT"
triton_poi_fused__native_batch_norm_legit_no_training_relu_27:
.text.triton_poi_fused__native_batch_norm_legit_no_training_relu_27:
[----:B------:R-:W-:Y:S01]  /*0000*/  LDC R1, c[0x0][0x28] ;  /* 0x00000a00ff017b82 */ /* 0x000fe20000000800 */
[----:B------:R-:W1:Y:S07]  /*0010*/  S2R R0, SR_TID.X ;  /* 0x0000000000007919 */ /* 0x000e6e0000002100 */
[----:B------:R-:W2:Y:S01]  /*0020*/  LDC.64 R6, c[0x0][0x220] ;  /* 0x00008800ff067b82 */ /* 0x000ea20000000a00 */
[----:B------:R-:W-:Y:S01]  /*0030*/  ULDC.64 UR4, c[0x0][0x208] ;  /* 0x0000820000047ab9 */ /* 0x000fe20000000a00 */
[----:B------:R-:W3:Y:S06]  /*0040*/  S2R R5, SR_CTAID.X ;  /* 0x0000000000057919 */ /* 0x000eec0000002500 */
[----:B------:R-:W4:Y:S08]  /*0050*/  LDC.64 R8, c[0x0][0x228] ;  /* 0x00008a00ff087b82 */ /* 0x000f300000000a00 */
[----:B------:R-:W5:Y:S01]  /*0060*/  LDC.64 R10, c[0x0][0x230] ;  /* 0x00008c00ff0a7b82 */ /* 0x000f620000000a00 */
[----:B-1----:R-:W-:-:S02]  /*0070*/  SHF.L.U32 R0, R0, 0x1, RZ ;  /* 0x0000000100007819 */ /* 0x002fc400000006ff */
[----:B---3--:R-:W-:Y:S02]  /*0080*/  SHF.R.S32.HI R3, RZ, 0x16, R5 ;  /* 0x00000016ff037819 */ /* 0x008fe40000011405 */
[----:B------:R-:W-:Y:S02]  /*0090*/  LOP3.LUT R0, R0, 0x1fe, RZ, 0xc0, !PT ;  /* 0x000001fe00007812 */ /* 0x000fe400078ec0ff */
[----:B------:R-:W-:Y:S02]  /*00a0*/  SGXT R3, R3, 0x1 ;  /* 0x000000010303781a */ /* 0x000fe40000000200 */
[----:B------:R-:W-:-:S04]  /*00b0*/  LEA R0, R5, R0, 0x9 ;  /* 0x0000000005007211 */ /* 0x000fc800078e48ff */
[----:B------:R-:W-:-:S04]  /*00c0*/  LEA.HI R3, R3, R0, RZ, 0xa ;  /* 0x0000000003037211 */ /* 0x000fc800078f50ff */
[----:B------:R-:W-:-:S05]  /*00d0*/  SHF.R.S32.HI R3, RZ, 0xa, R3 ;  /* 0x0000000aff037819 */ /* 0x000fca0000011403 */
[----:B------:R-:W-:-:S05]  /*00e0*/  IMAD.HI R2, R3, 0x2aaaaaab, RZ ;  /* 0x2aaaaaab03027827 */ /* 0x000fca00078e02ff */
[----:B------:R-:W-:-:S04]  /*00f0*/  SHF.R.U32.HI R5, RZ, 0x1f, R2 ;  /* 0x0000001fff057819 */ /* 0x000fc80000011602 */
[----:B------:R-:W-:Y:S02]  /*0100*/  LEA.HI R2, R2, R5, RZ, 0x1b ;  /* 0x0000000502027211 */ /* 0x000fe400078fd8ff */
[----:B------:R-:W1:Y:S03]  /*0110*/  LDC.64 R4, c[0x0][0x218] ;  /* 0x00008600ff047b82 */ /* 0x000e660000000a00 */
[----:B------:R-:W-:-:S04]  /*0120*/  IMAD R13, R2, -0xc0, R3 ;  /* 0xffffff40020d7824 */ /* 0x000fc800078e0203 */
[C---:B--2---:R-:W-:Y:S01]  /*0130*/  IMAD.WIDE R6, R13.reuse, 0x4, R6 ;  /* 0x000000040d067825 */ /* 0x044fe200078e0206 */
[----:B------:R-:W2:Y:S05]  /*0140*/  LDC.64 R2, c[0x0][0x210] ;  /* 0x00008400ff027b82 */ /* 0x000eaa0000000a00 */
[----:B------:R-:W3:Y:S01]  /*0150*/  LDG.E.EL R6, desc[UR4][R6.64] ;  /* 0x0000000406067981 */ /* 0x000ee2000c2e1900 */
[----:B----4-:R-:W-:-:S04]  /*0160*/  IMAD.WIDE R8, R13, 0x4, R8 ;  /* 0x000000040d087825 */ /* 0x010fc800078e0208 */
[C---:B-----5:R-:W-:Y:S02]  /*0170*/  IMAD.WIDE R10, R13.reuse, 0x4, R10 ;  /* 0x000000040d0a7825 */ /* 0x060fe400078e020a */
[----:B------:R-:W4:Y:S02]  /*0180*/  LDG.E.EL R8, desc[UR4][R8.64] ;  /* 0x0000000408087981 */ /* 0x000f24000c2e1900 */
[----:B-1----:R-:W-:Y:S02]  /*0190*/  IMAD.WIDE R4, R13, 0x4, R4 ;  /* 0x000000040d047825 */ /* 0x002fe400078e0204 */
[----:B------:R-:W4:Y:S04]  /*01a0*/  LDG.E.EL R11, desc[UR4][R10.64] ;  /* 0x000000040a0b7981 */ /* 0x000f28000c2e1900 */
[----:B------:R1:W5:Y:S01]  /*01b0*/  LDG.E.EL R12, desc[UR4][R4.64] ;  /* 0x00000004040c7981 */ /* 0x000362000c2e1900 */
[----:B--2---:R-:W-:-:S06]  /*01c0*/  IMAD.WIDE R2, R0, 0x4, R2 ;  /* 0x0000000400027825 */ /* 0x004fcc00078e0202 */
[----:B------:R-:W5:Y:S01]  /*01d0*/  LDG.E.64 R2, desc[UR4][R2.64] ;  /* 0x0000000402027981 */ /* 0x000f62000c1e1b00 */
[----:B------:R-:W-:Y:S01]  /*01e0*/  HFMA2.MMA R14, -RZ, RZ, 1.625, 0 ;  /* 0x3e800000ff0e7435 */ /* 0x000fe200000001ff */
[----:B-1----:R-:W1:Y:S02]  /*01f0*/  LDC.64 R4, c[0x0][0x238] ;  /* 0x00008e00ff047b82 */ /* 0x002e640000000a00 */
[----:B-1----:R-:W-:-:S04]  /*0200*/  IMAD.WIDE R4, R0, 0x4, R4 ;  /* 0x0000000400047825 */ /* 0x002fc800078e0204 */
[----:B---3--:R-:W-:-:S04]  /*0210*/  FADD R6, R6, 9.9999997473787516356e-06 ;  /* 0x3727c5ac06067421 */ /* 0x008fc80000000000 */
[----:B------:R-:W1:Y:S02]  /*0220*/  MUFU.SQRT R7, R6 ;  /* 0x0000000600077308 */ /* 0x000e640000002000 */
[C---:B-1----:R-:W-:Y:S02]  /*0230*/  FSETP.GT.AND P0, PT, R7.reuse, 8.50705917302346158658e+37, PT ;  /* 0x7e8000000700780b */ /* 0x042fe40003f04000 */
[----:B------:R-:W-:-:S11]  /*0240*/  FSETP.GEU.AND P1, PT, R7, 1.175494350822287508e-38, PT ;  /* 0x008000000700780b */ /* 0x000fd60003f2e000 */
[----:B------:R-:W-:-:S04]  /*0250*/  @P0 FMUL R7, R7, 0.25 ;  /* 0x3e80000007070820 */ /* 0x000fc80000400000 */
[----:B------:R-:W-:-:S06]  /*0260*/  @!P1 FMUL R7, R7, 16777216 ;  /* 0x4b80000007079820 */ /* 0x000fcc0000400000 */
[----:B------:R-:W1:Y:S01]  /*0270*/  MUFU.RCP R7, R7 ;  /* 0x0000000700077308 */ /* 0x000e620000001000 */
[----:B------:R-:W-:Y:S01]  /*0280*/  FSEL R14, R14, 1, P0 ;  /* 0x3f8000000e0e7808 */ /* 0x000fe20000000000 */
[----:B-----5:R-:W-:-:S04]  /*0290*/  FADD R2, R2, -R12 ;  /* 0x8000000c02027221 */ /* 0x020fc80000000000 */
[----:B------:R-:W-:Y:S01]  /*02a0*/  @!P1 FMUL R14, R14, 16777216 ;  /* 0x4b8000000e0e9820 */ /* 0x000fe20000400000 */
[----:B------:R-:W-:-:S03]  /*02b0*/  FADD R3, R3, -R12 ;  /* 0x8000000c03037221 */ /* 0x000fc60000000000 */
[----:B-1----:R-:W-:-:S04]  /*02c0*/  FMUL R14, R7, R14 ;  /* 0x0000000e070e7220 */ /* 0x002fc80000400000 */
[-C--:B------:R-:W-:Y:S01]  /*02d0*/  FMUL R2, R2, R14.reuse ;  /* 0x0000000e02027220 */ /* 0x080fe20000400000 */
[----:B------:R-:W-:-:S03]  /*02e0*/  FMUL R14, R3, R14 ;  /* 0x0000000e030e7220 */ /* 0x000fc60000400000 */
[C-C-:B----4-:R-:W-:Y:S01]  /*02f0*/  FFMA R2, R8.reuse, R2, R11.reuse ;  /* 0x0000000208027223 */ /* 0x150fe2000000000b */
[----:B------:R-:W-:-:S04]  /*0300*/  FFMA R14, R8, R14, R11 ;  /* 0x0000000e080e7223 */ /* 0x000fc8000000000b */
[----:B------:R-:W-:Y:S02]  /*0310*/  FSETP.GEU.AND P0, PT, R2, RZ, PT ;  /* 0x000000ff0200720b */ /* 0x000fe40003f0e000 */
[----:B------:R-:W-:Y:S02]  /*0320*/  FSETP.GEU.AND P1, PT, R14, RZ, PT ;  /* 0x000000ff0e00720b */ /* 0x000fe40003f2e000 */
[----:B------:R-:W-:Y:S02]  /*0330*/  FSEL R2, R2, RZ, P0 ;  /* 0x000000ff02027208 */ /* 0x000fe40000000000 */
[----:B------:R-:W-:-:S05]  /*0340*/  FSEL R3, R14, RZ, P1 ;  /* 0x000000ff0e037208 */ /* 0x000fca0000800000 */
[----:B------:R-:W-:Y:S01]  /*0350*/  STG.E.64 desc[UR4][R4.64], R2 ;  /* 0x0000000204007986 */ /* 0x000fe2000c101b04 */
[----:B------:R-:W-:Y:S05]  /*0360*/  EXIT ;  /* 0x000000000000794d */ /* 0x000fea0003800000 */
.L_x_0:
[----:B------:R-:W-:-:S00]  /*0370*/  BRA `(.L_x_0) ;  /* 0xfffffffc00fc7947 */ /* 0x000fc0000383ffff */
[----:B------:R-:W-:-:S00]  /*0380*/  NOP ;  /* 0x0000000000007918 */ /* 0x000fc00000000000 */
[----:B------:R-:W-:-:S00]  /*0390*/  NOP ;  /* 0x0000000000007918 */ /* 0x000fc00000000000 */
[----:B------:R-:W-:-:S00]  /*03a0*/  NOP ;  /* 0x0000000000007918 */ /* 0x000fc00000000000 */
[----:B------:R-:W-:-:S00]  /*03b0*/  NOP ;  /* 0x0000000000007918 */ /* 0x000fc00000000000 */
[----:B------:R-:W-:-:S00]  /*03c0*/  NOP ;  /* 0x0000000000007918 */ /* 0x000fc00000000000 */
[----:B------:R-:W-:-:S00]  /*03d0*/  NOP ;  /* 0x0000000000007918 */ /* 0x000fc00000000000 */
[----:B------:R-:W-:-:S00]  /*03e0*/  NOP ;  /* 0x0000000000007918 */ /* 0x000fc00000000000 */
[----:B------:R-:W-:-:S00]  /*03f0*/  NOP ;  /* 0x0000000000007918 */ /* 0x000fc00000000000 */
.L_x_1:


//--------------------- .nv.global.init           --------------------------
	.section	.nv.global.init,"aw",@progbits
.nv.global.init:
	.type		_$_str,@object
	.size		_$_str,(_$_str_$_2 - _$_str)
_$_str:
        /*0000*/ 	.byte	0x5f, 0x5f, 0x43, 0x55, 0x44, 0x41, 0x5f, 0x46, 0x54, 0x5a, 0x00
	.type		_$_str_$_2,@object
	.size		_$_str_$_2,(.L_1 - _$_str_$_2)
_$_str_$_2:
        /*000b*/ 	.byte	0x5f, 0x5f, 0x43, 0x55, 0x44, 0x41, 0x5f, 0x50, 0x52, 0x45, 0x43, 0x5f, 0x53, 0x51, 0x52, 0x54
        /*001b*/ 	.byte	0x00
.L_1:


//--------------------- .nv.constant0.triton_poi_fused__native_batch_norm_legit_no_training_relu_27 --------------------------
	.section	.nv.constant0.triton_poi_fused__native_batch_norm_legit_no_training_relu_27,"a",@progbits
	.sectionflags	@""
	.align	4
.nv.constant0.triton_poi_fused__native_batch_norm_legit_no_training_relu_27:
	.zero		580
